	.headerflags	@"EF_CUDA_TEXMODE_UNIFIED EF_CUDA_64BIT_ADDRESS EF_CUDA_ACCELERATORS EF_CUDA_SM90 EF_CUDA_VIRTUAL_SM(EF_CUDA_SM90)"
	.elftype	@"ET_EXEC"


//--------------------- .nv.info                  --------------------------
	.section	.nv.info,"",@"SHT_CUDA_INFO"
	.align	4


	//----- nvinfo : EIATTR_REGCOUNT
	.align		4
        /*0000*/ 	.byte	0x04, 0x2f
        /*0002*/ 	.short	(.L_1 - .L_0)
	.align		4
.L_0:
        /*0004*/ 	.word	index@(triton_poi_fused_convolution_leaky_relu_66)
        /*0008*/ 	.word	0x0000000e


	//----- nvinfo : EIATTR_MIN_STACK_SIZE
	.align		4
.L_1:
        /*000c*/ 	.byte	0x04, 0x12
        /*000e*/ 	.short	(.L_3 - .L_2)
	.align		4
.L_2:
        /*0010*/ 	.word	index@(triton_poi_fused_convolution_leaky_relu_66)
        /*0014*/ 	.word	0x00000000


	//----- nvinfo : EIATTR_FRAME_SIZE
	.align		4
.L_3:
        /*0018*/ 	.byte	0x04, 0x11
        /*001a*/ 	.short	(.L_5 - .L_4)
	.align		4
.L_4:
        /*001c*/ 	.word	index@(triton_poi_fused_convolution_leaky_relu_66)
        /*0020*/ 	.word	0x00000000


	//----- nvinfo : EIATTR_MIN_STACK_SIZE
	.align		4
.L_5:
        /*0024*/ 	.byte	0x04, 0x12
        /*0026*/ 	.short	(.L_7 - .L_6)
	.align		4
.L_6:
        /*0028*/ 	.word	index@(triton_poi_fused_convolution_leaky_relu_66)
        /*002c*/ 	.word	0x00000000
.L_7:


//--------------------- .nv.info.triton_poi_fused_convolution_leaky_relu_66 --------------------------
	.section	.nv.info.triton_poi_fused_convolution_leaky_relu_66,"",@"SHT_CUDA_INFO"
	.sectionflags	@""
	.align	4


	//----- nvinfo : EIATTR_CUDA_API_VERSION
	.align		4
        /*0000*/ 	.byte	0x04, 0x37
        /*0002*/ 	.short	(.L_9 - .L_8)
.L_8:
        /*0004*/ 	.word	0x0000007c


	//----- nvinfo : EIATTR_KPARAM_INFO
	.align		4
.L_9:
        /*0008*/ 	.byte	0x04, 0x17
        /*000a*/ 	.short	(.L_11 - .L_10)
.L_10:
        /*000c*/ 	.word	0x00000000
        /*0010*/ 	.short	0x0003
        /*0012*/ 	.short	0x0018
        /*0014*/ 	.byte	0x00, 0xf0, 0x11, 0x00


	//----- nvinfo : EIATTR_KPARAM_INFO
	.align		4
.L_11:
        /*0018*/ 	.byte	0x04, 0x17
        /*001a*/ 	.short	(.L_13 - .L_12)
.L_12:
        /*001c*/ 	.word	0x00000000
        /*0020*/ 	.short	0x0002
        /*0022*/ 	.short	0x0010
        /*0024*/ 	.byte	0x00, 0xf4, 0x21, 0x00


	//----- nvinfo : EIATTR_KPARAM_INFO
	.align		4
.L_13:
        /*0028*/ 	.byte	0x04, 0x17
        /*002a*/ 	.short	(.L_15 - .L_14)
.L_14:
        /*002c*/ 	.word	0x00000000
        /*0030*/ 	.short	0x0001
        /*0032*/ 	.short	0x0008
        /*0034*/ 	.byte	0x00, 0xf4, 0x21, 0x00


	//----- nvinfo : EIATTR_KPARAM_INFO
	.align		4
.L_15:
        /*0038*/ 	.byte	0x04, 0x17
        /*003a*/ 	.short	(.L_17 - .L_16)
.L_16:
        /*003c*/ 	.word	0x00000000
        /*0040*/ 	.short	0x0000
        /*0042*/ 	.short	0x0000
        /*0044*/ 	.byte	0x00, 0xf4, 0x21, 0x00


	//----- nvinfo : EIATTR_SPARSE_MMA_MASK
	.align		4
.L_17:
        /*0048*/ 	.byte	0x03, 0x50
        /*004a*/ 	.short	0x0000


	//----- nvinfo : EIATTR_MAXREG_COUNT
	.align		4
        /*004c*/ 	.byte	0x03, 0x1b
        /*004e*/ 	.short	0x00ff


	//----- nvinfo : EIATTR_EXIT_INSTR_OFFSETS
	.align		4
        /*0050*/ 	.byte	0x04, 0x1c
        /*0052*/ 	.short	(.L_19 - .L_18)


	//   ....[0]....
.L_18:
        /*0054*/ 	.word	0x00000200


	//----- nvinfo : EIATTR_REQNTID
	.align		4
.L_19:
        /*0058*/ 	.byte	0x04, 0x10
        /*005a*/ 	.short	(.L_21 - .L_20)
.L_20:
        /*005c*/ 	.word	0x00000080
        /*0060*/ 	.word	0x00000001
        /*0064*/ 	.word	0x00000001


	//----- nvinfo : EIATTR_CBANK_PARAM_SIZE
	.align		4
.L_21:
        /*0068*/ 	.byte	0x03, 0x19
        /*006a*/ 	.short	0x001c


	//----- nvinfo : EIATTR_PARAM_CBANK
	.align		4
        /*006c*/ 	.byte	0x04, 0x0a
        /*006e*/ 	.short	(.L_23 - .L_22)
	.align		4
.L_22:
        /*0070*/ 	.word	index@(.nv.constant0.triton_poi_fused_convolution_leaky_relu_66)
        /*0074*/ 	.short	0x0210
        /*0076*/ 	.short	0x001c


	//----- nvinfo : EIATTR_SW_WAR
	.align		4
.L_23:
        /*0078*/ 	.byte	0x04, 0x36
        /*007a*/ 	.short	(.L_25 - .L_24)
.L_24:
        /*007c*/ 	.word	0x00000008
.L_25:


//--------------------- .nv.callgraph             --------------------------
	.section	.nv.callgraph,"",@"SHT_CUDA_CALLGRAPH"
	.align	4
	.sectionentsize	8
	.align		4
        /*0000*/ 	.word	0x00000000
	.align		4
        /*0004*/ 	.word	0xffffffff
	.align		4
        /*0008*/ 	.word	0x00000000
	.align		4
        /*000c*/ 	.word	0xfffffffe
	.align		4
        /*0010*/ 	.word	0x00000000
	.align		4
        /*0014*/ 	.word	0xfffffffd
	.align		4
        /*0018*/ 	.word	0x00000000
	.align		4
        /*001c*/ 	.word	0xfffffffc


//--------------------- .text.triton_poi_fused_convolution_leaky_relu_66 --------------------------
	.section	.text.triton_poi_fused_convolution_leaky_relu_66,"ax",@progbits
	.align	128
        .global         triton_poi_fused_convolution_leaky_relu_66
        .type           triton_poi_fused_convolution_leaky_relu_66,@function
        .size           triton_poi_fused_convolution_leaky_relu_66,(.L_x_1 - triton_poi_fused_convolution_leaky_relu_66)
        .other          triton_poi_fused_convolution_leaky_relu_66,@"STO_CUDA_ENTRY STV_DEFAULT"
triton_poi_fused_convolution_leaky_relu_66:
.text.triton_poi_fused_convolution_leaky_relu_66:
[----:B------:R-:W-:Y:S01]  /*0000*/  LDC R1, c[0x0][0x28] ;  /* 0x00000a00ff017b82 */ /* 0x000fe20000000800 */
[----:B------:R-:W1:Y:S07]  /*0010*/  S2R R0, SR_TID.X ;  /* 0x0000000000007919 */ /* 0x000e6e0000002100 */
[----:B------:R-:W2:Y:S01]  /*0020*/  LDC.64 R4, c[0x0][0x218] ;  /* 0x00008600ff047b82 */ /* 0x000ea20000000a00 */
[----:B------:R-:W-:Y:S01]  /*0030*/  ULDC.64 UR4, c[0x0][0x208] ;  /* 0x0000820000047ab9 */ /* 0x000fe20000000a00 */
[----:B------:R-:W-:Y:S01]  /*0040*/  ULDC.64 UR6, c[0x0][0x220] ;  /* 0x0000880000067ab9 */ /* 0x000fe20000000a00 */
[----:B------:R-:W3:Y:S05]  /*0050*/  S2R R7, SR_CTAID.X ;  /* 0x0000000000077919 */ /* 0x000eea0000002500 */
[----:B------:R-:W4:Y:S01]  /*0060*/  LDC.64 R2, c[0x0][0x210] ;  /* 0x00008400ff027b82 */ /* 0x000f220000000a00 */
[----:B-1----:R-:W-:Y:S01]  /*0070*/  IMAD.SHL.U32 R0, R0, 0x2, RZ ;  /* 0x0000000200007824 */ /* 0x002fe200078e00ff */
[----:B---3--:R-:W-:-:S04]  /*0080*/  SHF.R.S32.HI R6, RZ, 0x17, R7 ;  /* 0x00000017ff067819 */ /* 0x008fc80000011407 */
[----:B------:R-:W-:-:S05]  /*0090*/  LOP3.LUT R0, R0, 0xfe, RZ, 0xc0, !PT ;  /* 0x000000fe00007812 */ /* 0x000fca00078ec0ff */
[----:B------:R-:W-:Y:S01]  /*00a0*/  IMAD R7, R7, 0x100, R0 ;  /* 0x0000010007077824 */ /* 0x000fe200078e0200 */
[----:B------:R-:W-:-:S03]  /*00b0*/  SGXT R0, R6, 0x1 ;  /* 0x000000010600781a */ /* 0x000fc60000000200 */
[----:B----4-:R-:W-:Y:S01]  /*00c0*/  IMAD.WIDE R2, R7, 0x4, R2 ;  /* 0x0000000407027825 */ /* 0x010fe200078e0202 */
[----:B------:R-:W-:-:S04]  /*00d0*/  LEA.HI R0, R0, R7, RZ, 0x9 ;  /* 0x0000000700007211 */ /* 0x000fc800078f48ff */
[----:B------:R-:W-:-:S05]  /*00e0*/  LOP3.LUT R0, R0, 0xfffffe00, RZ, 0xc0, !PT ;  /* 0xfffffe0000007812 */ /* 0x000fca00078ec0ff */
[----:B------:R-:W-:-:S04]  /*00f0*/  IMAD.IADD R9, R7, 0x1, -R0 ;  /* 0x0000000107097824 */ /* 0x000fc800078e0a00 */
[----:B--2---:R-:W-:Y:S02]  /*0100*/  IMAD.WIDE R4, R9, 0x4, R4 ;  /* 0x0000000409047825 */ /* 0x004fe400078e0204 */
[----:B------:R-:W2:Y:S04]  /*0110*/  LDG.E.64 R8, desc[UR4][R2.64] ;  /* 0x0000000402087981 */ /* 0x000ea8000c1e1b00 */
[----:B------:R-:W2:Y:S01]  /*0120*/  LDG.E.EL.64 R4, desc[UR4][R4.64] ;  /* 0x0000000404047981 */ /* 0x000ea2000c2e1b00 */
[----:B------:R-:W-:-:S04]  /*0130*/  IADD3 R6, P2, R7, UR6, RZ ;  /* 0x0000000607067c10 */ /* 0x000fc8000ff5e0ff */
[----:B------:R-:W-:Y:S02]  /*0140*/  LEA.HI.X.SX32 R7, R7, UR7, 0x1, P2 ;  /* 0x0000000707077c11 */ /* 0x000fe400090f0eff */
[C---:B--2---:R-:W-:Y:S01]  /*0150*/  FSETP.GT.AND P1, PT, R8.reuse, -R4, PT ;  /* 0x800000040800720b */ /* 0x044fe20003f24000 */
[----:B------:R-:W-:Y:S01]  /*0160*/  FADD R8, R8, R4 ;  /* 0x0000000408087221 */ /* 0x000fe20000000000 */
[C---:B------:R-:W-:Y:S01]  /*0170*/  FSETP.GT.AND P0, PT, R9.reuse, -R5, PT ;  /* 0x800000050900720b */ /* 0x040fe20003f04000 */
[----:B------:R-:W-:Y:S01]  /*0180*/  FADD R9, R9, R5 ;  /* 0x0000000509097221 */ /* 0x000fe20000000000 */
[----:B------:R-:W-:Y:S02]  /*0190*/  SEL R0, RZ, 0x1, !P1 ;  /* 0x00000001ff007807 */ /* 0x000fe40004800000 */
[----:B------:R-:W-:-:S05]  /*01a0*/  SEL R11, RZ, 0x100, !P0 ;  /* 0x00000100ff0b7807 */ /* 0x000fca0004000000 */
[----:B------:R-:W-:Y:S02]  /*01b0*/  IMAD.IADD R11, R0, 0x1, R11 ;  /* 0x00000001000b7824 */ /* 0x000fe400078e020b */
[----:B------:R-:W-:Y:S02]  /*01c0*/  @!P1 FMUL R8, R8, 0.0099999997764825820923 ;  /* 0x3c23d70a08089820 */ /* 0x000fe40000400000 */
[----:B------:R-:W-:Y:S01]  /*01d0*/  @!P0 FMUL R9, R9, 0.0099999997764825820923 ;  /* 0x3c23d70a09098820 */ /* 0x000fe20000400000 */
[----:B------:R-:W-:Y:S04]  /*01e0*/  STG.E.U16 desc[UR4][R6.64], R11 ;  /* 0x0000000b06007986 */ /* 0x000fe8000c101504 */
[----:B------:R-:W-:Y:S01]  /*01f0*/  STG.E.64 desc[UR4][R2.64], R8 ;  /* 0x0000000802007986 */ /* 0x000fe2000c101b04 */
[----:B------:R-:W-:Y:S05]  /*0200*/  EXIT ;  /* 0x000000000000794d */ /* 0x000fea0003800000 */
.L_x_0:
[----:B------:R-:W-:-:S00]  /*0210*/  BRA `(.L_x_0) ;  /* 0xfffffffc00fc7947 */ /* 0x000fc0000383ffff */
[----:B------:R-:W-:-:S00]  /*0220*/  NOP ;  /* 0x0000000000007918 */ /* 0x000fc00000000000 */
        /* <DEDUP_REMOVED lines=13> */
.L_x_1:


//--------------------- .nv.constant0.triton_poi_fused_convolution_leaky_relu_66 --------------------------
	.section	.nv.constant0.triton_poi_fused_convolution_leaky_relu_66,"a",@progbits
	.sectionflags	@""
	.align	4
.nv.constant0.triton_poi_fused_convolution_leaky_relu_66:
	.zero		556
